//
// Generated by NVIDIA NVVM Compiler
//
// Compiler Build ID: CL-36424714
// Cuda compilation tools, release 13.0, V13.0.88
// Based on NVVM 20.0.0
//

.version 9.0
.target sm_100
.address_size 64

	// .globl	_Z15mulSqMtrxDevicePjS_iiS_

.visible .entry _Z15mulSqMtrxDevicePjS_iiS_(
	.param .u64 .ptr .align 1 _Z15mulSqMtrxDevicePjS_iiS__param_0,
	.param .u64 .ptr .align 1 _Z15mulSqMtrxDevicePjS_iiS__param_1,
	.param .u32 _Z15mulSqMtrxDevicePjS_iiS__param_2,
	.param .u32 _Z15mulSqMtrxDevicePjS_iiS__param_3,
	.param .u64 .ptr .align 1 _Z15mulSqMtrxDevicePjS_iiS__param_4
)
{
	.reg .pred 	%p<36>;
	.reg .b32 	%r<323>;
	.reg .b64 	%rd<140>;

	ld.param.u32 	%r167, [_Z15mulSqMtrxDevicePjS_iiS__param_3];
	setp.lt.s32 	%p1, %r167, 1;
	mov.b32 	%r290, 0;
	@%p1 bra 	$L__BB0_67;
	ld.param.u32 	%r253, [_Z15mulSqMtrxDevicePjS_iiS__param_3];
	mov.u32 	%r170, %ctaid.y;
	shl.b32 	%r171, %r170, 10;
	mov.u32 	%r172, %tid.y;
	or.b32  	%r173, %r171, %r172;
	mul.lo.s32 	%r288, %r173, %r253;
	mov.u32 	%r287, %ctaid.x;
	mad.lo.s32 	%r286, %r253, 31, %r287;
	mad.lo.s32 	%r285, %r253, 30, %r287;
	mad.lo.s32 	%r284, %r253, 29, %r287;
	mad.lo.s32 	%r283, %r253, 28, %r287;
	mad.lo.s32 	%r282, %r253, 27, %r287;
	mad.lo.s32 	%r281, %r253, 26, %r287;
	mad.lo.s32 	%r280, %r253, 25, %r287;
	mad.lo.s32 	%r279, %r253, 24, %r287;
	mad.lo.s32 	%r278, %r253, 23, %r287;
	mad.lo.s32 	%r277, %r253, 22, %r287;
	mad.lo.s32 	%r276, %r253, 21, %r287;
	mad.lo.s32 	%r275, %r253, 20, %r287;
	mad.lo.s32 	%r274, %r253, 19, %r287;
	mad.lo.s32 	%r273, %r253, 18, %r287;
	mad.lo.s32 	%r272, %r253, 17, %r287;
	shl.b32 	%r174, %r253, 4;
	add.s32 	%r271, %r287, %r174;
	mad.lo.s32 	%r270, %r253, 15, %r287;
	mad.lo.s32 	%r269, %r253, 14, %r287;
	mad.lo.s32 	%r268, %r253, 13, %r287;
	mad.lo.s32 	%r267, %r253, 12, %r287;
	mad.lo.s32 	%r266, %r253, 11, %r287;
	mad.lo.s32 	%r265, %r253, 10, %r287;
	mad.lo.s32 	%r264, %r253, 9, %r287;
	shl.b32 	%r175, %r253, 3;
	add.s32 	%r263, %r287, %r175;
	mad.lo.s32 	%r262, %r253, 7, %r287;
	mad.lo.s32 	%r261, %r253, 6, %r287;
	mad.lo.s32 	%r260, %r253, 5, %r287;
	shl.b32 	%r176, %r253, 2;
	add.s32 	%r259, %r287, %r176;
	mad.lo.s32 	%r258, %r253, 3, %r287;
	shl.b32 	%r177, %r253, 1;
	add.s32 	%r257, %r287, %r177;
	add.s32 	%r256, %r287, %r253;
	mov.b32 	%r290, 0;
$L__BB0_2:
	ld.param.u64 	%rd106, [_Z15mulSqMtrxDevicePjS_iiS__param_0];
	mul.wide.s32 	%rd4, %r288, 4;
	cvta.to.global.u64 	%rd5, %rd106;
	add.s64 	%rd6, %rd5, %rd4;
	ld.global.u32 	%r68, [%rd6];
	setp.gt.s32 	%p2, %r68, -1;
	@%p2 bra 	$L__BB0_4;
	ld.param.u64 	%rd107, [_Z15mulSqMtrxDevicePjS_iiS__param_1];
	cvta.to.global.u64 	%rd7, %rd107;
	mul.wide.s32 	%rd8, %r287, 4;
	add.s64 	%rd9, %rd7, %rd8;
	ld.global.u32 	%r178, [%rd9];
	or.b32  	%r290, %r178, %r290;
$L__BB0_4:
	and.b32  	%r179, %r68, 1073741824;
	setp.eq.s32 	%p3, %r179, 0;
	@%p3 bra 	$L__BB0_6;
	ld.param.u64 	%rd108, [_Z15mulSqMtrxDevicePjS_iiS__param_1];
	cvta.to.global.u64 	%rd10, %rd108;
	mul.wide.s32 	%rd11, %r256, 4;
	add.s64 	%rd12, %rd10, %rd11;
	ld.global.u32 	%r180, [%rd12];
	or.b32  	%r290, %r180, %r290;
$L__BB0_6:
	and.b32  	%r181, %r68, 536870912;
	setp.eq.s32 	%p4, %r181, 0;
	@%p4 bra 	$L__BB0_8;
	ld.param.u64 	%rd109, [_Z15mulSqMtrxDevicePjS_iiS__param_1];
	cvta.to.global.u64 	%rd13, %rd109;
	mul.wide.s32 	%rd14, %r257, 4;
	add.s64 	%rd15, %rd13, %rd14;
	ld.global.u32 	%r182, [%rd15];
	or.b32  	%r290, %r182, %r290;
$L__BB0_8:
	and.b32  	%r183, %r68, 268435456;
	setp.eq.s32 	%p5, %r183, 0;
	@%p5 bra 	$L__BB0_10;
	ld.param.u64 	%rd110, [_Z15mulSqMtrxDevicePjS_iiS__param_1];
	cvta.to.global.u64 	%rd16, %rd110;
	mul.wide.s32 	%rd17, %r258, 4;
	add.s64 	%rd18, %rd16, %rd17;
	ld.global.u32 	%r184, [%rd18];
	or.b32  	%r290, %r184, %r290;
$L__BB0_10:
	and.b32  	%r185, %r68, 134217728;
	setp.eq.s32 	%p6, %r185, 0;
	@%p6 bra 	$L__BB0_12;
	ld.param.u64 	%rd111, [_Z15mulSqMtrxDevicePjS_iiS__param_1];
	cvta.to.global.u64 	%rd19, %rd111;
	mul.wide.s32 	%rd20, %r259, 4;
	add.s64 	%rd21, %rd19, %rd20;
	ld.global.u32 	%r186, [%rd21];
	or.b32  	%r290, %r186, %r290;
$L__BB0_12:
	and.b32  	%r187, %r68, 67108864;
	setp.eq.s32 	%p7, %r187, 0;
	@%p7 bra 	$L__BB0_14;
	ld.param.u64 	%rd112, [_Z15mulSqMtrxDevicePjS_iiS__param_1];
	cvta.to.global.u64 	%rd22, %rd112;
	mul.wide.s32 	%rd23, %r260, 4;
	add.s64 	%rd24, %rd22, %rd23;
	ld.global.u32 	%r188, [%rd24];
	or.b32  	%r290, %r188, %r290;
$L__BB0_14:
	and.b32  	%r189, %r68, 33554432;
	setp.eq.s32 	%p8, %r189, 0;
	@%p8 bra 	$L__BB0_16;
	ld.param.u64 	%rd113, [_Z15mulSqMtrxDevicePjS_iiS__param_1];
	cvta.to.global.u64 	%rd25, %rd113;
	mul.wide.s32 	%rd26, %r261, 4;
	add.s64 	%rd27, %rd25, %rd26;
	ld.global.u32 	%r190, [%rd27];
	or.b32  	%r290, %r190, %r290;
$L__BB0_16:
	and.b32  	%r191, %r68, 16777216;
	setp.eq.s32 	%p9, %r191, 0;
	@%p9 bra 	$L__BB0_18;
	ld.param.u64 	%rd114, [_Z15mulSqMtrxDevicePjS_iiS__param_1];
	cvta.to.global.u64 	%rd28, %rd114;
	mul.wide.s32 	%rd29, %r262, 4;
	add.s64 	%rd30, %rd28, %rd29;
	ld.global.u32 	%r192, [%rd30];
	or.b32  	%r290, %r192, %r290;
$L__BB0_18:
	and.b32  	%r193, %r68, 8388608;
	setp.eq.s32 	%p10, %r193, 0;
	@%p10 bra 	$L__BB0_20;
	ld.param.u64 	%rd115, [_Z15mulSqMtrxDevicePjS_iiS__param_1];
	cvta.to.global.u64 	%rd31, %rd115;
	mul.wide.s32 	%rd32, %r263, 4;
	add.s64 	%rd33, %rd31, %rd32;
	ld.global.u32 	%r194, [%rd33];
	or.b32  	%r290, %r194, %r290;
$L__BB0_20:
	and.b32  	%r195, %r68, 4194304;
	setp.eq.s32 	%p11, %r195, 0;
	@%p11 bra 	$L__BB0_22;
	ld.param.u64 	%rd116, [_Z15mulSqMtrxDevicePjS_iiS__param_1];
	cvta.to.global.u64 	%rd34, %rd116;
	mul.wide.s32 	%rd35, %r264, 4;
	add.s64 	%rd36, %rd34, %rd35;
	ld.global.u32 	%r196, [%rd36];
	or.b32  	%r290, %r196, %r290;
$L__BB0_22:
	and.b32  	%r197, %r68, 2097152;
	setp.eq.s32 	%p12, %r197, 0;
	@%p12 bra 	$L__BB0_24;
	ld.param.u64 	%rd117, [_Z15mulSqMtrxDevicePjS_iiS__param_1];
	cvta.to.global.u64 	%rd37, %rd117;
	mul.wide.s32 	%rd38, %r265, 4;
	add.s64 	%rd39, %rd37, %rd38;
	ld.global.u32 	%r198, [%rd39];
	or.b32  	%r290, %r198, %r290;
$L__BB0_24:
	and.b32  	%r199, %r68, 1048576;
	setp.eq.s32 	%p13, %r199, 0;
	@%p13 bra 	$L__BB0_26;
	ld.param.u64 	%rd118, [_Z15mulSqMtrxDevicePjS_iiS__param_1];
	cvta.to.global.u64 	%rd40, %rd118;
	mul.wide.s32 	%rd41, %r266, 4;
	add.s64 	%rd42, %rd40, %rd41;
	ld.global.u32 	%r200, [%rd42];
	or.b32  	%r290, %r200, %r290;
$L__BB0_26:
	and.b32  	%r201, %r68, 524288;
	setp.eq.s32 	%p14, %r201, 0;
	@%p14 bra 	$L__BB0_28;
	ld.param.u64 	%rd119, [_Z15mulSqMtrxDevicePjS_iiS__param_1];
	cvta.to.global.u64 	%rd43, %rd119;
	mul.wide.s32 	%rd44, %r267, 4;
	add.s64 	%rd45, %rd43, %rd44;
	ld.global.u32 	%r202, [%rd45];
	or.b32  	%r290, %r202, %r290;
$L__BB0_28:
	and.b32  	%r203, %r68, 262144;
	setp.eq.s32 	%p15, %r203, 0;
	@%p15 bra 	$L__BB0_30;
	ld.param.u64 	%rd120, [_Z15mulSqMtrxDevicePjS_iiS__param_1];
	cvta.to.global.u64 	%rd46, %rd120;
	mul.wide.s32 	%rd47, %r268, 4;
	add.s64 	%rd48, %rd46, %rd47;
	ld.global.u32 	%r204, [%rd48];
	or.b32  	%r290, %r204, %r290;
$L__BB0_30:
	and.b32  	%r205, %r68, 131072;
	setp.eq.s32 	%p16, %r205, 0;
	@%p16 bra 	$L__BB0_32;
	ld.param.u64 	%rd121, [_Z15mulSqMtrxDevicePjS_iiS__param_1];
	cvta.to.global.u64 	%rd49, %rd121;
	mul.wide.s32 	%rd50, %r269, 4;
	add.s64 	%rd51, %rd49, %rd50;
	ld.global.u32 	%r206, [%rd51];
	or.b32  	%r290, %r206, %r290;
$L__BB0_32:
	and.b32  	%r207, %r68, 65536;
	setp.eq.s32 	%p17, %r207, 0;
	@%p17 bra 	$L__BB0_34;
	ld.param.u64 	%rd122, [_Z15mulSqMtrxDevicePjS_iiS__param_1];
	cvta.to.global.u64 	%rd52, %rd122;
	mul.wide.s32 	%rd53, %r270, 4;
	add.s64 	%rd54, %rd52, %rd53;
	ld.global.u32 	%r208, [%rd54];
	or.b32  	%r290, %r208, %r290;
$L__BB0_34:
	and.b32  	%r209, %r68, 32768;
	setp.eq.s32 	%p18, %r209, 0;
	@%p18 bra 	$L__BB0_36;
	ld.param.u64 	%rd123, [_Z15mulSqMtrxDevicePjS_iiS__param_1];
	cvta.to.global.u64 	%rd55, %rd123;
	mul.wide.s32 	%rd56, %r271, 4;
	add.s64 	%rd57, %rd55, %rd56;
	ld.global.u32 	%r210, [%rd57];
	or.b32  	%r290, %r210, %r290;
$L__BB0_36:
	and.b32  	%r211, %r68, 16384;
	setp.eq.s32 	%p19, %r211, 0;
	@%p19 bra 	$L__BB0_38;
	ld.param.u64 	%rd124, [_Z15mulSqMtrxDevicePjS_iiS__param_1];
	cvta.to.global.u64 	%rd58, %rd124;
	mul.wide.s32 	%rd59, %r272, 4;
	add.s64 	%rd60, %rd58, %rd59;
	ld.global.u32 	%r212, [%rd60];
	or.b32  	%r290, %r212, %r290;
$L__BB0_38:
	and.b32  	%r213, %r68, 8192;
	setp.eq.s32 	%p20, %r213, 0;
	@%p20 bra 	$L__BB0_40;
	ld.param.u64 	%rd125, [_Z15mulSqMtrxDevicePjS_iiS__param_1];
	cvta.to.global.u64 	%rd61, %rd125;
	mul.wide.s32 	%rd62, %r273, 4;
	add.s64 	%rd63, %rd61, %rd62;
	ld.global.u32 	%r214, [%rd63];
	or.b32  	%r290, %r214, %r290;
$L__BB0_40:
	and.b32  	%r215, %r68, 4096;
	setp.eq.s32 	%p21, %r215, 0;
	@%p21 bra 	$L__BB0_42;
	ld.param.u64 	%rd126, [_Z15mulSqMtrxDevicePjS_iiS__param_1];
	cvta.to.global.u64 	%rd64, %rd126;
	mul.wide.s32 	%rd65, %r274, 4;
	add.s64 	%rd66, %rd64, %rd65;
	ld.global.u32 	%r216, [%rd66];
	or.b32  	%r290, %r216, %r290;
$L__BB0_42:
	and.b32  	%r217, %r68, 2048;
	setp.eq.s32 	%p22, %r217, 0;
	@%p22 bra 	$L__BB0_44;
	ld.param.u64 	%rd127, [_Z15mulSqMtrxDevicePjS_iiS__param_1];
	cvta.to.global.u64 	%rd67, %rd127;
	mul.wide.s32 	%rd68, %r275, 4;
	add.s64 	%rd69, %rd67, %rd68;
	ld.global.u32 	%r218, [%rd69];
	or.b32  	%r290, %r218, %r290;
$L__BB0_44:
	and.b32  	%r219, %r68, 1024;
	setp.eq.s32 	%p23, %r219, 0;
	@%p23 bra 	$L__BB0_46;
	ld.param.u64 	%rd128, [_Z15mulSqMtrxDevicePjS_iiS__param_1];
	cvta.to.global.u64 	%rd70, %rd128;
	mul.wide.s32 	%rd71, %r276, 4;
	add.s64 	%rd72, %rd70, %rd71;
	ld.global.u32 	%r220, [%rd72];
	or.b32  	%r290, %r220, %r290;
$L__BB0_46:
	and.b32  	%r221, %r68, 512;
	setp.eq.s32 	%p24, %r221, 0;
	@%p24 bra 	$L__BB0_48;
	ld.param.u64 	%rd129, [_Z15mulSqMtrxDevicePjS_iiS__param_1];
	cvta.to.global.u64 	%rd73, %rd129;
	mul.wide.s32 	%rd74, %r277, 4;
	add.s64 	%rd75, %rd73, %rd74;
	ld.global.u32 	%r222, [%rd75];
	or.b32  	%r290, %r222, %r290;
$L__BB0_48:
	and.b32  	%r223, %r68, 256;
	setp.eq.s32 	%p25, %r223, 0;
	@%p25 bra 	$L__BB0_50;
	ld.param.u64 	%rd130, [_Z15mulSqMtrxDevicePjS_iiS__param_1];
	cvta.to.global.u64 	%rd76, %rd130;
	mul.wide.s32 	%rd77, %r278, 4;
	add.s64 	%rd78, %rd76, %rd77;
	ld.global.u32 	%r224, [%rd78];
	or.b32  	%r290, %r224, %r290;
$L__BB0_50:
	and.b32  	%r225, %r68, 128;
	setp.eq.s32 	%p26, %r225, 0;
	@%p26 bra 	$L__BB0_52;
	ld.param.u64 	%rd131, [_Z15mulSqMtrxDevicePjS_iiS__param_1];
	cvta.to.global.u64 	%rd79, %rd131;
	mul.wide.s32 	%rd80, %r279, 4;
	add.s64 	%rd81, %rd79, %rd80;
	ld.global.u32 	%r226, [%rd81];
	or.b32  	%r290, %r226, %r290;
$L__BB0_52:
	and.b32  	%r227, %r68, 64;
	setp.eq.s32 	%p27, %r227, 0;
	@%p27 bra 	$L__BB0_54;
	ld.param.u64 	%rd132, [_Z15mulSqMtrxDevicePjS_iiS__param_1];
	cvta.to.global.u64 	%rd82, %rd132;
	mul.wide.s32 	%rd83, %r280, 4;
	add.s64 	%rd84, %rd82, %rd83;
	ld.global.u32 	%r228, [%rd84];
	or.b32  	%r290, %r228, %r290;
$L__BB0_54:
	and.b32  	%r229, %r68, 32;
	setp.eq.s32 	%p28, %r229, 0;
	@%p28 bra 	$L__BB0_56;
	ld.param.u64 	%rd133, [_Z15mulSqMtrxDevicePjS_iiS__param_1];
	cvta.to.global.u64 	%rd85, %rd133;
	mul.wide.s32 	%rd86, %r281, 4;
	add.s64 	%rd87, %rd85, %rd86;
	ld.global.u32 	%r230, [%rd87];
	or.b32  	%r290, %r230, %r290;
$L__BB0_56:
	and.b32  	%r231, %r68, 16;
	setp.eq.s32 	%p29, %r231, 0;
	@%p29 bra 	$L__BB0_58;
	ld.param.u64 	%rd134, [_Z15mulSqMtrxDevicePjS_iiS__param_1];
	cvta.to.global.u64 	%rd88, %rd134;
	mul.wide.s32 	%rd89, %r282, 4;
	add.s64 	%rd90, %rd88, %rd89;
	ld.global.u32 	%r232, [%rd90];
	or.b32  	%r290, %r232, %r290;
$L__BB0_58:
	and.b32  	%r233, %r68, 8;
	setp.eq.s32 	%p30, %r233, 0;
	@%p30 bra 	$L__BB0_60;
	ld.param.u64 	%rd135, [_Z15mulSqMtrxDevicePjS_iiS__param_1];
	cvta.to.global.u64 	%rd91, %rd135;
	mul.wide.s32 	%rd92, %r283, 4;
	add.s64 	%rd93, %rd91, %rd92;
	ld.global.u32 	%r234, [%rd93];
	or.b32  	%r290, %r234, %r290;
$L__BB0_60:
	and.b32  	%r235, %r68, 4;
	setp.eq.s32 	%p31, %r235, 0;
	@%p31 bra 	$L__BB0_62;
	ld.param.u64 	%rd136, [_Z15mulSqMtrxDevicePjS_iiS__param_1];
	cvta.to.global.u64 	%rd94, %rd136;
	mul.wide.s32 	%rd95, %r284, 4;
	add.s64 	%rd96, %rd94, %rd95;
	ld.global.u32 	%r236, [%rd96];
	or.b32  	%r290, %r236, %r290;
$L__BB0_62:
	and.b32  	%r237, %r68, 2;
	setp.eq.s32 	%p32, %r237, 0;
	@%p32 bra 	$L__BB0_64;
	ld.param.u64 	%rd137, [_Z15mulSqMtrxDevicePjS_iiS__param_1];
	cvta.to.global.u64 	%rd97, %rd137;
	mul.wide.s32 	%rd98, %r285, 4;
	add.s64 	%rd99, %rd97, %rd98;
	ld.global.u32 	%r238, [%rd99];
	or.b32  	%r290, %r238, %r290;
$L__BB0_64:
	and.b32  	%r239, %r68, 1;
	setp.eq.b32 	%p33, %r239, 1;
	not.pred 	%p34, %p33;
	@%p34 bra 	$L__BB0_66;
	ld.param.u64 	%rd138, [_Z15mulSqMtrxDevicePjS_iiS__param_1];
	cvta.to.global.u64 	%rd100, %rd138;
	mul.wide.s32 	%rd101, %r286, 4;
	add.s64 	%rd102, %rd100, %rd101;
	ld.global.u32 	%r240, [%rd102];
	or.b32  	%r290, %r240, %r290;
$L__BB0_66:
	ld.param.u32 	%r254, [_Z15mulSqMtrxDevicePjS_iiS__param_3];
	add.s32 	%r288, %r288, 1;
	shl.b32 	%r241, %r254, 5;
	add.s32 	%r287, %r287, %r241;
	add.s32 	%r286, %r286, %r241;
	add.s32 	%r285, %r285, %r241;
	add.s32 	%r284, %r284, %r241;
	add.s32 	%r283, %r283, %r241;
	add.s32 	%r282, %r282, %r241;
	add.s32 	%r281, %r281, %r241;
	add.s32 	%r280, %r280, %r241;
	add.s32 	%r279, %r279, %r241;
	add.s32 	%r278, %r278, %r241;
	add.s32 	%r277, %r277, %r241;
	add.s32 	%r276, %r276, %r241;
	add.s32 	%r275, %r275, %r241;
	add.s32 	%r274, %r274, %r241;
	add.s32 	%r273, %r273, %r241;
	add.s32 	%r272, %r272, %r241;
	add.s32 	%r271, %r271, %r241;
	add.s32 	%r270, %r270, %r241;
	add.s32 	%r269, %r269, %r241;
	add.s32 	%r268, %r268, %r241;
	add.s32 	%r267, %r267, %r241;
	add.s32 	%r266, %r266, %r241;
	add.s32 	%r265, %r265, %r241;
	add.s32 	%r264, %r264, %r241;
	add.s32 	%r263, %r263, %r241;
	add.s32 	%r262, %r262, %r241;
	add.s32 	%r261, %r261, %r241;
	add.s32 	%r260, %r260, %r241;
	add.s32 	%r259, %r259, %r241;
	add.s32 	%r258, %r258, %r241;
	add.s32 	%r257, %r257, %r241;
	add.s32 	%r256, %r256, %r241;
	mov.u32 	%r242, %ctaid.y;
	shl.b32 	%r243, %r242, 10;
	mov.u32 	%r244, %tid.y;
	or.b32  	%r245, %r243, %r244;
	mad.lo.s32 	%r246, %r245, %r254, %r254;
	setp.lt.s32 	%p35, %r288, %r246;
	@%p35 bra 	$L__BB0_2;
$L__BB0_67:
	ld.param.u64 	%rd139, [_Z15mulSqMtrxDevicePjS_iiS__param_4];
	ld.param.u32 	%r255, [_Z15mulSqMtrxDevicePjS_iiS__param_3];
	cvta.to.global.u64 	%rd103, %rd139;
	mov.u32 	%r247, %ctaid.x;
	mov.u32 	%r248, %ctaid.y;
	shl.b32 	%r249, %r248, 10;
	mov.u32 	%r250, %tid.y;
	or.b32  	%r251, %r249, %r250;
	mad.lo.s32 	%r252, %r251, %r255, %r247;
	mul.wide.s32 	%rd104, %r252, 4;
	add.s64 	%rd105, %rd103, %rd104;
	st.global.u32 	[%rd105], %r290;
	ret;

}


// ===== COMPILED SASS (sm_100) =====

	.target	sm_100

	.elftype	@"ET_EXEC"


//--------------------- .note.nv.tkinfo           --------------------------
	.section	.note.nv.tkinfo,"",@"SHT_NOTE"
	.sectionflags	@"SHF_NOTE_NV_TKINFO"
	.tkinfo
        /*0018*/ 	.word	0x00000002
        /*0030*/ 	.string	""
        /*0030*/ 	.string	"ptxas"
        /*0030*/ 	.string	"Cuda compilation tools, release 13.0, V13.0.88"
        /*0030*/ 	.string	"Build cuda_13.0.r13.0/compiler.36424714_0"
        /*0030*/ 	.string	"-arch sm_100 -m 64 "



//--------------------- .note.nv.cuinfo           --------------------------
	.section	.note.nv.cuinfo,"",@"SHT_NOTE"
	.sectionflags	@"SHF_NOTE_NV_CUINFO"
        /*0018*/ 	.short	0x0002
        /*001a*/ 	.short	0x0064
        /*001c*/ 	.short	0x0082
	.zero		2


//--------------------- .nv.info                  --------------------------
	.section	.nv.info,"",@"SHT_CUDA_INFO"
	.align	4


	//----- nvinfo : EIATTR_REGCOUNT
	.align		4
        /*0000*/ 	.byte	0x04, 0x2f
        /*0002*/ 	.short	(.L_1 - .L_0)
	.align		4
.L_0:
        /*0004*/ 	.word	index@(_Z15mulSqMtrxDevicePjS_iiS_)
        /*0008*/ 	.word	0x00000030


	//----- nvinfo : EIATTR_FRAME_SIZE
	.align		4
.L_1:
        /*000c*/ 	.byte	0x04, 0x11
        /*000e*/ 	.short	(.L_3 - .L_2)
	.align		4
.L_2:
        /*0010*/ 	.word	index@(_Z15mulSqMtrxDevicePjS_iiS_)
        /*0014*/ 	.word	0x00000000


	//----- nvinfo : EIATTR_MIN_STACK_SIZE
	.align		4
.L_3:
        /*0018*/ 	.byte	0x04, 0x12
        /*001a*/ 	.short	(.L_5 - .L_4)
	.align		4
.L_4:
        /*001c*/ 	.word	index@(_Z15mulSqMtrxDevicePjS_iiS_)
        /*0020*/ 	.word	0x00000000
.L_5:


//--------------------- .nv.compat                --------------------------
	.section	.nv.compat,"",@"SHT_CUDA_COMPAT_INFO"
	.align	4
        /*0000*/ 	.byte	0x02, 0x09, 0x00, 0x00, 0x02, 0x02, 0x01, 0x00, 0x02, 0x05, 0x05, 0x00, 0x03, 0x07, 0x01, 0x01
        /*0010*/ 	.byte	0x02, 0x03, 0x00, 0x00, 0x02, 0x06, 0x01, 0x00, 0x04, 0x0b, 0x08, 0x00, 0x09, 0x00, 0x00, 0x00
        /*0020*/ 	.byte	0x00, 0x00, 0x00, 0x00


//--------------------- .nv.info._Z15mulSqMtrxDevicePjS_iiS_ --------------------------
	.section	.nv.info._Z15mulSqMtrxDevicePjS_iiS_,"",@"SHT_CUDA_INFO"
	.sectionflags	@""
	.align	4


	//----- nvinfo : EIATTR_CUDA_API_VERSION
	.align		4
        /*0000*/ 	.byte	0x04, 0x37
        /*0002*/ 	.short	(.L_7 - .L_6)
.L_6:
        /*0004*/ 	.word	0x00000082


	//----- nvinfo : EIATTR_KPARAM_INFO
	.align		4
.L_7:
        /*0008*/ 	.byte	0x04, 0x17
        /*000a*/ 	.short	(.L_9 - .L_8)
.L_8:
        /*000c*/ 	.word	0x00000000
        /*0010*/ 	.short	0x0004
        /*0012*/ 	.short	0x0018
        /*0014*/ 	.byte	0x00, 0xf5, 0x21, 0x00


	//----- nvinfo : EIATTR_KPARAM_INFO
	.align		4
.L_9:
        /*0018*/ 	.byte	0x04, 0x17
        /*001a*/ 	.short	(.L_11 - .L_10)
.L_10:
        /*001c*/ 	.word	0x00000000
        /*0020*/ 	.short	0x0003
        /*0022*/ 	.short	0x0014
        /*0024*/ 	.byte	0x00, 0xf0, 0x11, 0x00


	//----- nvinfo : EIATTR_KPARAM_INFO
	.align		4
.L_11:
        /*0028*/ 	.byte	0x04, 0x17
        /*002a*/ 	.short	(.L_13 - .L_12)
.L_12:
        /*002c*/ 	.word	0x00000000
        /*0030*/ 	.short	0x0002
        /*0032*/ 	.short	0x0010
        /*0034*/ 	.byte	0x00, 0xf0, 0x11, 0x00


	//----- nvinfo : EIATTR_KPARAM_INFO
	.align		4
.L_13:
        /*0038*/ 	.byte	0x04, 0x17
        /*003a*/ 	.short	(.L_15 - .L_14)
.L_14:
        /*003c*/ 	.word	0x00000000
        /*0040*/ 	.short	0x0001
        /*0042*/ 	.short	0x0008
        /*0044*/ 	.byte	0x00, 0xf5, 0x21, 0x00


	//----- nvinfo : EIATTR_KPARAM_INFO
	.align		4
.L_15:
        /*0048*/ 	.byte	0x04, 0x17
        /*004a*/ 	.short	(.L_17 - .L_16)
.L_16:
        /*004c*/ 	.word	0x00000000
        /*0050*/ 	.short	0x0000
        /*0052*/ 	.short	0x0000
        /*0054*/ 	.byte	0x00, 0xf5, 0x21, 0x00


	//----- nvinfo : EIATTR_SPARSE_MMA_MASK
	.align		4
.L_17:
        /*0058*/ 	.byte	0x03, 0x50
        /*005a*/ 	.short	0x0000


	//----- nvinfo : EIATTR_MAXREG_COUNT
	.align		4
        /*005c*/ 	.byte	0x03, 0x1b
        /*005e*/ 	.short	0x00ff


	//----- nvinfo : EIATTR_MERCURY_ISA_VERSION
	.align		4
        /*0060*/ 	.byte	0x03, 0x5f
        /*0062*/ 	.short	0x0101


	//----- nvinfo : EIATTR_VRC_CTA_INIT_COUNT
	.align		4
        /*0064*/ 	.byte	0x02, 0x4a
	.zero		1
	.zero		1


	//----- nvinfo : EIATTR_EXIT_INSTR_OFFSETS
	.align		4
        /*0068*/ 	.byte	0x04, 0x1c
        /*006a*/ 	.short	(.L_19 - .L_18)


	//   ....[0]....
.L_18:
        /*006c*/ 	.word	0x00000ec0


	//----- nvinfo : EIATTR_CRS_STACK_SIZE
	.align		4
.L_19:
        /*0070*/ 	.byte	0x04, 0x1e
        /*0072*/ 	.short	(.L_21 - .L_20)
.L_20:
        /*0074*/ 	.word	0x00000000


	//----- nvinfo : EIATTR_CBANK_PARAM_SIZE
	.align		4
.L_21:
        /*0078*/ 	.byte	0x03, 0x19
        /*007a*/ 	.short	0x0020


	//----- nvinfo : EIATTR_PARAM_CBANK
	.align		4
        /*007c*/ 	.byte	0x04, 0x0a
        /*007e*/ 	.short	(.L_23 - .L_22)
	.align		4
.L_22:
        /*0080*/ 	.word	index@(.nv.constant0._Z15mulSqMtrxDevicePjS_iiS_)
        /*0084*/ 	.short	0x0380
        /*0086*/ 	.short	0x0020


	//----- nvinfo : EIATTR_SW_WAR
	.align		4
.L_23:
        /*0088*/ 	.byte	0x04, 0x36
        /*008a*/ 	.short	(.L_25 - .L_24)
.L_24:
        /*008c*/ 	.word	0x00000008
.L_25:


//--------------------- .nv.callgraph             --------------------------
	.section	.nv.callgraph,"",@"SHT_CUDA_CALLGRAPH"
	.align	4
	.sectionentsize	8
	.align		4
        /*0000*/ 	.word	0x00000000
	.align		4
        /*0004*/ 	.word	0xffffffff
	.align		4
        /*0008*/ 	.word	0x00000000
	.align		4
        /*000c*/ 	.word	0xfffffffe
	.align		4
        /*0010*/ 	.word	0x00000000
	.align		4
        /*0014*/ 	.word	0xfffffffd
	.align		4
        /*0018*/ 	.word	0x00000000
	.align		4
        /*001c*/ 	.word	0xfffffffc


//--------------------- .text._Z15mulSqMtrxDevicePjS_iiS_ --------------------------
	.section	.text._Z15mulSqMtrxDevicePjS_iiS_,"ax",@progbits
	.align	128
        .global         _Z15mulSqMtrxDevicePjS_iiS_
        .type           _Z15mulSqMtrxDevicePjS_iiS_,@function
        .size           _Z15mulSqMtrxDevicePjS_iiS_,(.L_x_3 - _Z15mulSqMtrxDevicePjS_iiS_)
        .other          _Z15mulSqMtrxDevicePjS_iiS_,@"STO_CUDA_ENTRY STV_DEFAULT"
_Z15mulSqMtrxDevicePjS_iiS_:
.text._Z15mulSqMtrxDevicePjS_iiS_:
[----:B------:R-:W-:Y:S01]  /*0000*/  LDC R1, c[0x0][0x37c] ;  /* 0x0000df00ff017b82 */ /* 0x000fe20000000800 */
[----:B------:R-:W0:Y:S01]  /*0010*/  LDCU UR4, c[0x0][0x394] ;  /* 0x00007280ff0477ac */ /* 0x000e220008000800 */
[----:B------:R-:W-:Y:S01]  /*0020*/  HFMA2 R3, -RZ, RZ, 0, 0 ;  /* 0x00000000ff037431 */ /* 0x000fe200000001ff */
[----:B------:R-:W1:Y:S01]  /*0030*/  LDCU.64 UR6, c[0x0][0x358] ;  /* 0x00006b00ff0677ac */ /* 0x000e620008000a00 */
[----:B0-----:R-:W-:-:S04]  /*0040*/  MOV R41, UR4 ;  /* 0x0000000400297c02 */ /* 0x001fc80008000f00 */
[----:B------:R-:W-:-:S13]  /*0050*/  ISETP.GE.AND P0, PT, R41, 0x1, PT ;  /* 0x000000012900780c */ /* 0x000fda0003f06270 */
[----:B-1----:R-:W-:Y:S05]  /*0060*/  @!P0 BRA `(.L_x_0) ;  /* 0x0000000c00708947 */ /* 0x002fea0003800000 */
[----:B------:R-:W0:Y:S01]  /*0070*/  S2R R39, SR_TID.Y ;  /* 0x0000000000277919 */ /* 0x000e220000002200 */
[----:B------:R-:W1:Y:S01]  /*0080*/  S2UR UR4, SR_CTAID.Y ;  /* 0x00000000000479c3 */ /* 0x000e620000002600 */
[----:B------:R-:W-:Y:S01]  /*0090*/  BSSY.RECONVERGENT B0, `(.L_x_0) ;  /* 0x00000d9000007945 */ /* 0x000fe20003800200 */
[----:B------:R-:W-:Y:S01]  /*00a0*/  IMAD.MOV.U32 R3, RZ, RZ, RZ ;  /* 0x000000ffff037224 */ /* 0x000fe200078e00ff */
[----:B------:R-:W2:Y:S01]  /*00b0*/  S2R R38, SR_CTAID.X ;  /* 0x0000000000267919 */ /* 0x000ea20000002500 */
[----:B------:R-:W3:Y:S01]  /*00c0*/  LDCU UR8, c[0x0][0x394] ;  /* 0x00007280ff0877ac */ /* 0x000ee20008000800 */
[----:B-1----:R-:W-:-:S06]  /*00d0*/  USHF.L.U32 UR4, UR4, 0xa, URZ ;  /* 0x0000000a04047899 */ /* 0x002fcc00080006ff */
[----:B0-----:R-:W-:Y:S01]  /*00e0*/  LOP3.LUT R39, R39, UR4, RZ, 0xfc, !PT ;  /* 0x0000000427277c12 */ /* 0x001fe2000f8efcff */
[C---:B--2---:R-:W-:Y:S01]  /*00f0*/  IMAD R11, R41.reuse, 0x1f, R38 ;  /* 0x0000001f290b7824 */ /* 0x044fe200078e0226 */
[----:B------:R-:W-:-:S03]  /*0100*/  LEA R31, R41, R38, 0x4 ;  /* 0x00000026291f7211 */ /* 0x000fc600078e20ff */
[-C--:B------:R-:W-:Y:S01]  /*0110*/  IMAD R42, R39, R41.reuse, RZ ;  /* 0x00000029272a7224 */ /* 0x080fe200078e02ff */
[CC--:B------:R-:W-:Y:S01]  /*0120*/  LEA R32, R41.reuse, R38.reuse, 0x3 ;  /* 0x0000002629207211 */ /* 0x0c0fe200078e18ff */
[C-C-:B------:R-:W-:Y:S01]  /*0130*/  IMAD R6, R41.reuse, 0x1e, R38.reuse ;  /* 0x0000001e29067824 */ /* 0x140fe200078e0226 */
[C---:B------:R-:W-:Y:S01]  /*0140*/  LEA R5, R41.reuse, R38, 0x1 ;  /* 0x0000002629057211 */ /* 0x040fe200078e08ff */
[C-C-:B------:R-:W-:Y:S01]  /*0150*/  IMAD R7, R41.reuse, 0x1d, R38.reuse ;  /* 0x0000001d29077824 */ /* 0x140fe200078e0226 */
[----:B------:R-:W-:Y:S01]  /*0160*/  IADD3 R40, PT, PT, R38, R41, RZ ;  /* 0x0000002926287210 */ /* 0x000fe20007ffe0ff */
[C-C-:B------:R-:W-:Y:S02]  /*0170*/  IMAD R8, R41.reuse, 0x1c, R38.reuse ;  /* 0x0000001c29087824 */ /* 0x140fe400078e0226 */
[C-C-:B------:R-:W-:Y:S02]  /*0180*/  IMAD R9, R41.reuse, 0x1b, R38.reuse ;  /* 0x0000001b29097824 */ /* 0x140fe400078e0226 */
[----:B------:R-:W-:-:S02]  /*0190*/  IMAD R10, R41, 0x1a, R38 ;  /* 0x0000001a290a7824 */ /* 0x000fc400078e0226 */
[C-C-:B------:R-:W-:Y:S02]  /*01a0*/  IMAD R12, R41.reuse, 0x19, R38.reuse ;  /* 0x00000019290c7824 */ /* 0x140fe400078e0226 */
[C-C-:B------:R-:W-:Y:S02]  /*01b0*/  IMAD R19, R41.reuse, 0x18, R38.reuse ;  /* 0x0000001829137824 */ /* 0x140fe400078e0226 */
[C-C-:B------:R-:W-:Y:S02]  /*01c0*/  IMAD R13, R41.reuse, 0x17, R38.reuse ;  /* 0x00000017290d7824 */ /* 0x140fe400078e0226 */
        /* <DEDUP_REMOVED lines=17> */
[----:B------:R-:W-:Y:S02]  /*02e0*/  IMAD R37, R41, 0x3, R38 ;  /* 0x0000000329257824 */ /* 0x000fe400078e0226 */
[----:B---3--:R-:W-:-:S07]  /*02f0*/  IMAD R39, R39, R41, R41 ;  /* 0x0000002927277224 */ /* 0x008fce00078e0229 */
.L_x_1:
[----:B------:R-:W0:Y:S02]  /*0300*/  LDC.64 R22, c[0x0][0x380] ;  /* 0x0000e000ff167b82 */ /* 0x000e240000000a00 */
[----:B0-----:R-:W-:-:S05]  /*0310*/  IMAD.WIDE R24, R42, 0x4, R22 ;  /* 0x000000042a187825 */ /* 0x001fca00078e0216 */
[----:B------:R-:W2:Y:S02]  /*0320*/  LDG.E R0, desc[UR6][R24.64] ;  /* 0x0000000618007981 */ /* 0x000ea4000c1e1900 */
[----:B--2---:R-:W-:-:S13]  /*0330*/  ISETP.GT.AND P0, PT, R0, -0x1, PT ;  /* 0xffffffff0000780c */ /* 0x004fda0003f04270 */
[----:B------:R-:W0:Y:S02]  /*0340*/  @!P0 LDC.64 R22, c[0x0][0x388] ;  /* 0x0000e200ff168b82 */ /* 0x000e240000000a00 */
[----:B0-----:R-:W-:-:S06]  /*0350*/  @!P0 IMAD.WIDE R22, R38, 0x4, R22 ;  /* 0x0000000426168825 */ /* 0x001fcc00078e0216 */
[----:B------:R-:W2:Y:S02]  /*0360*/  @!P0 LDG.E R22, desc[UR6][R22.64] ;  /* 0x0000000616168981 */ /* 0x000ea4000c1e1900 */
[----:B--2---:R-:W-:Y:S02]  /*0370*/  @!P0 LOP3.LUT R3, R22, R3, RZ, 0xfc, !PT ;  /* 0x0000000316038212 */ /* 0x004fe400078efcff */
[----:B------:R-:W-:-:S13]  /*0380*/  R2P PR, R0.B3, 0x7f ;  /* 0x0000007f00007804 */ /* 0x000fda0000003000 */
[----:B------:R-:W0:Y:S08]  /*0390*/  @P6 LDC.64 R44, c[0x0][0x388] ;  /* 0x0000e200ff2c6b82 */ /* 0x000e300000000a00 */
[----:B------:R-:W1:Y:S08]  /*03a0*/  @P5 LDC.64 R24, c[0x0][0x388] ;  /* 0x0000e200ff185b82 */ /* 0x000e700000000a00 */
[----:B------:R-:W2:Y:S01]  /*03b0*/  @P4 LDC.64 R22, c[0x0][0x388] ;  /* 0x0000e200ff164b82 */ /* 0x000ea20000000a00 */
[----:B0-----:R-:W-:-:S06]  /*03c0*/  @P6 IMAD.WIDE R44, R40, 0x4, R44 ;  /* 0x00000004282c6825 */ /* 0x001fcc00078e022c */
[----:B------:R-:W3:Y:S01]  /*03d0*/  @P6 LDG.E R44, desc[UR6][R44.64] ;  /* 0x000000062c2c6981 */ /* 0x000ee2000c1e1900 */
[----:B-1----:R-:W-:-:S05]  /*03e0*/  @P5 IMAD.WIDE R24, R5, 0x4, R24 ;  /* 0x0000000405185825 */ /* 0x002fca00078e0218 */
[----:B------:R0:W4:Y:S01]  /*03f0*/  @P5 LDG.E R2, desc[UR6][R24.64] ;  /* 0x0000000618025981 */ /* 0x000122000c1e1900 */
[----:B--2---:R-:W-:-:S06]  /*0400*/  @P4 IMAD.WIDE R22, R37, 0x4, R22 ;  /* 0x0000000425164825 */ /* 0x004fcc00078e0216 */
[----:B------:R-:W2:Y:S01]  /*0410*/  @P4 LDG.E R22, desc[UR6][R22.64] ;  /* 0x0000000616164981 */ /* 0x000ea2000c1e1900 */
[----:B0-----:R-:W0:Y:S02]  /*0420*/  @P3 LDC.64 R24, c[0x0][0x388] ;  /* 0x0000e200ff183b82 */ /* 0x001e240000000a00 */
[----:B0-----:R-:W-:Y:S01]  /*0430*/  @P3 IMAD.WIDE R24, R36, 0x4, R24 ;  /* 0x0000000424183825 */ /* 0x001fe200078e0218 */
[----:B---3--:R-:W-:-:S05]  /*0440*/  @P6 LOP3.LUT R3, R44, R3, RZ, 0xfc, !PT ;  /* 0x000000032c036212 */ /* 0x008fca00078efcff */
[----:B------:R-:W0:Y:S01]  /*0450*/  @P2 LDC.64 R44, c[0x0][0x388] ;  /* 0x0000e200ff2c2b82 */ /* 0x000e220000000a00 */
[----:B----4-:R-:W-:Y:S02]  /*0460*/  @P5 LOP3.LUT R3, R2, R3, RZ, 0xfc, !PT ;  /* 0x0000000302035212 */ /* 0x010fe400078efcff */
[----:B------:R1:W3:Y:S02]  /*0470*/  @P3 LDG.E R2, desc[UR6][R24.64] ;  /* 0x0000000618023981 */ /* 0x0002e4000c1e1900 */
[----:B--2---:R-:W-:-:S03]  /*0480*/  @P4 LOP3.LUT R3, R22, R3, RZ, 0xfc, !PT ;  /* 0x0000000316034212 */ /* 0x004fc600078efcff */
[----:B------:R-:W2:Y:S01]  /*0490*/  @P0 LDC.64 R22, c[0x0][0x388] ;  /* 0x0000e200ff160b82 */ /* 0x000ea20000000a00 */
[----:B------:R-:W-:-:S07]  /*04a0*/  LOP3.LUT P4, RZ, R0, 0x800000, RZ, 0xc0, !PT ;  /* 0x0080000000ff7812 */ /* 0x000fce000788c0ff */
[----:B-1----:R-:W1:Y:S01]  /*04b0*/  @P1 LDC.64 R24, c[0x0][0x388] ;  /* 0x0000e200ff181b82 */ /* 0x002e620000000a00 */
[----:B0-----:R-:W-:-:S06]  /*04c0*/  @P2 IMAD.WIDE R44, R35, 0x4, R44 ;  /* 0x00000004232c2825 */ /* 0x001fcc00078e022c */
[----:B------:R-:W4:Y:S01]  /*04d0*/  @P2 LDG.E R44, desc[UR6][R44.64] ;  /* 0x000000062c2c2981 */ /* 0x000f22000c1e1900 */
[----:B--2---:R-:W-:-:S05]  /*04e0*/  @P0 IMAD.WIDE R22, R33, 0x4, R22 ;  /* 0x0000000421160825 */ /* 0x004fca00078e0216 */
[----:B------:R0:W2:Y:S02]  /*04f0*/  @P0 LDG.E R43, desc[UR6][R22.64] ;  /* 0x00000006162b0981 */ /* 0x0000a4000c1e1900 */
[----:B0-----:R-:W0:Y:S01]  /*0500*/  @P4 LDC.64 R22, c[0x0][0x388] ;  /* 0x0000e200ff164b82 */ /* 0x001e220000000a00 */
[----:B-1----:R-:W-:-:S05]  /*0510*/  @P1 IMAD.WIDE R24, R34, 0x4, R24 ;  /* 0x0000000422181825 */ /* 0x002fca00078e0218 */
[----:B------:R-:W5:Y:S01]  /*0520*/  @P1 LDG.E R41, desc[UR6][R24.64] ;  /* 0x0000000618291981 */ /* 0x000f62000c1e1900 */
[----:B0-----:R-:W-:-:S05]  /*0530*/  @P4 IMAD.WIDE R22, R32, 0x4, R22 ;  /* 0x0000000420164825 */ /* 0x001fca00078e0216 */
[----:B------:R-:W2:Y:S01]  /*0540*/  @P4 LDG.E R45, desc[UR6][R22.64] ;  /* 0x00000006162d4981 */ /* 0x000ea2000c1e1900 */
[----:B---3--:R-:W-:-:S04]  /*0550*/  @P3 LOP3.LUT R3, R2, R3, RZ, 0xfc, !PT ;  /* 0x0000000302033212 */ /* 0x008fc800078efcff */
[----:B----4-:R-:W-:-:S04]  /*0560*/  @P2 LOP3.LUT R3, R44, R3, RZ, 0xfc, !PT ;  /* 0x000000032c032212 */ /* 0x010fc800078efcff */
[----:B-----5:R-:W-:-:S04]  /*0570*/  @P1 LOP3.LUT R3, R41, R3, RZ, 0xfc, !PT ;  /* 0x0000000329031212 */ /* 0x020fc800078efcff */
[----:B--2---:R-:W-:-:S04]  /*0580*/  @P0 LOP3.LUT R3, R43, R3, RZ, 0xfc, !PT ;  /* 0x000000032b030212 */ /* 0x004fc800078efcff */
[----:B------:R-:W-:Y:S02]  /*0590*/  @P4 LOP3.LUT R3, R45, R3, RZ, 0xfc, !PT ;  /* 0x000000032d034212 */ /* 0x000fe400078efcff */
        /* <DEDUP_REMOVED lines=20> */
[----:B--2---:R-:W-:-:S05]  /*06e0*/  @P0 IMAD.WIDE R22, R21, 0x4, R22 ;  /* 0x0000000415160825 */ /* 0x004fca00078e0216 */
[----:B------:R2:W4:Y:S02]  /*06f0*/  @P0 LDG.E R43, desc[UR6][R22.64] ;  /* 0x00000006162b0981 */ /* 0x000524000c1e1900 */
[----:B--2---:R-:W2:Y:S01]  /*0700*/  @P4 LDC.64 R22, c[0x0][0x388] ;  /* 0x0000e200ff164b82 */ /* 0x004ea20000000a00 */
[----:B0-----:R-:W-:-:S04]  /*0710*/  @P2 IMAD.WIDE R44, R27, 0x4, R44 ;  /* 0x000000041b2c2825 */ /* 0x001fc800078e022c */
[----:B-1----:R-:W-:Y:S02]  /*0720*/  @P1 IMAD.WIDE R24, R26, 0x4, R24 ;  /* 0x000000041a181825 */ /* 0x002fe400078e0218 */
[----:B------:R-:W5:Y:S04]  /*0730*/  @P2 LDG.E R44, desc[UR6][R44.64] ;  /* 0x000000062c2c2981 */ /* 0x000f68000c1e1900 */
[----:B------:R-:W4:Y:S01]  /*0740*/  @P1 LDG.E R41, desc[UR6][R24.64] ;  /* 0x0000000618291981 */ /* 0x000f22000c1e1900 */
[----:B--2---:R-:W-:-:S05]  /*0750*/  @P4 IMAD.WIDE R22, R31, 0x4, R22 ;  /* 0x000000041f164825 */ /* 0x004fca00078e0216 */
[----:B------:R-:W2:Y:S01]  /*0760*/  @P4 LDG.E R45, desc[UR6][R22.64] ;  /* 0x00000006162d4981 */ /* 0x000ea2000c1e1900 */
[----:B---3--:R-:W-:-:S04]  /*0770*/  @P3 LOP3.LUT R3, R2, R3, RZ, 0xfc, !PT ;  /* 0x0000000302033212 */ /* 0x008fc800078efcff */
[----:B-----5:R-:W-:-:S04]  /*0780*/  @P2 LOP3.LUT R3, R44, R3, RZ, 0xfc, !PT ;  /* 0x000000032c032212 */ /* 0x020fc800078efcff */
[----:B----4-:R-:W-:-:S04]  /*0790*/  @P1 LOP3.LUT R3, R41, R3, RZ, 0xfc, !PT ;  /* 0x0000000329031212 */ /* 0x010fc800078efcff */
[----:B------:R-:W-:-:S04]  /*07a0*/  @P0 LOP3.LUT R3, R43, R3, RZ, 0xfc, !PT ;  /* 0x000000032b030212 */ /* 0x000fc800078efcff */
[----:B--2---:R-:W-:Y:S02]  /*07b0*/  @P4 LOP3.LUT R3, R45, R3, RZ, 0xfc, !PT ;  /* 0x000000032d034212 */ /* 0x004fe400078efcff */
[----:B------:R-:W-:-:S13]  /*07c0*/  R2P PR, R0.B1, 0x7f ;  /* 0x0000007f00007804 */ /* 0x000fda0000001000 */
[----:B------:R-:W0:Y:S08]  /*07d0*/  @P6 LDC.64 R44, c[0x0][0x388] ;  /* 0x0000e200ff2c6b82 */ /* 0x000e300000000a00 */
[----:B------:R-:W1:Y:S01]  /*07e0*/  @P5 LDC.64 R24, c[0x0][0x388] ;  /* 0x0000e200ff185b82 */ /* 0x000e620000000a00 */
[----:B0-----:R-:W-:-:S05]  /*07f0*/  @P6 IMAD.WIDE R44, R20, 0x4, R44 ;  /* 0x00000004142c6825 */ /* 0x001fca00078e022c */
[----:B------:R0:W2:Y:S01]  /*0800*/  @P6 LDG.E R2, desc[UR6][R44.64] ;  /* 0x000000062c026981 */ /* 0x0000a2000c1e1900 */
[----:B-1----:R-:W-:Y:S02]  /*0810*/  @P5 IMAD.WIDE R22, R18, 0x4, R24 ;  /* 0x0000000412165825 */ /* 0x002fe400078e0218 */
[----:B------:R-:W1:Y:S04]  /*0820*/  @P3 LDC.64 R24, c[0x0][0x388] ;  /* 0x0000e200ff183b82 */ /* 0x000e680000000a00 */
[----:B------:R-:W3:Y:S04]  /*0830*/  @P5 LDG.E R22, desc[UR6][R22.64] ;  /* 0x0000000616165981 */ /* 0x000ee8000c1e1900 */
[----:B0-----:R-:W0:Y:S01]  /*0840*/  @P4 LDC.64 R44, c[0x0][0x388] ;  /* 0x0000e200ff2c4b82 */ /* 0x001e220000000a00 */
[----:B-1----:R-:W-:-:S04]  /*0850*/  @P3 IMAD.WIDE R24, R16, 0x4, R24 ;  /* 0x0000000410183825 */ /* 0x002fc800078e0218 */
[----:B0-----:R-:W-:-:S06]  /*0860*/  @P4 IMAD.WIDE R44, R17, 0x4, R44 ;  /* 0x00000004112c4825 */ /* 0x001fcc00078e022c */
[----:B------:R-:W4:Y:S01]  /*0870*/  @P4 LDG.E R44, desc[UR6][R44.64] ;  /* 0x000000062c2c4981 */ /* 0x000f22000c1e1900 */
[----:B--2---:R-:W-:-:S03]  /*0880*/  @P6 LOP3.LUT R3, R2, R3, RZ, 0xfc, !PT ;  /* 0x0000000302036212 */ /* 0x004fc600078efcff */
[----:B------:R0:W2:Y:S01]  /*0890*/  @P3 LDG.E R2, desc[UR6][R24.64] ;  /* 0x0000000618023981 */ /* 0x0000a2000c1e1900 */
[----:B---3--:R-:W-:Y:S02]  /*08a0*/  @P5 LOP3.LUT R3, R22, R3, RZ, 0xfc, !PT ;  /* 0x0000000316035212 */ /* 0x008fe400078efcff */
[----:B------:R-:W1:Y:S08]  /*08b0*/  @P1 LDC.64 R22, c[0x0][0x388] ;  /* 0x0000e200ff161b82 */ /* 0x000e700000000a00 */
[----:B0-----:R-:W0:Y:S01]  /*08c0*/  @P2 LDC.64 R24, c[0x0][0x388] ;  /* 0x0000e200ff182b82 */ /* 0x001e220000000a00 */
[----:B-1----:R-:W-:-:S05]  /*08d0*/  @P1 IMAD.WIDE R22, R14, 0x4, R22 ;  /* 0x000000040e161825 */ /* 0x002fca00078e0216 */
[----:B------:R1:W3:Y:S02]  /*08e0*/  @P1 LDG.E R43, desc[UR6][R22.64] ;  /* 0x00000006162b1981 */ /* 0x0002e4000c1e1900 */
[----:B-1----:R-:W1:Y:S01]  /*08f0*/  @P0 LDC.64 R22, c[0x0][0x388] ;  /* 0x0000e200ff160b82 */ /* 0x002e620000000a00 */
[----:B0-----:R-:W-:-:S05]  /*0900*/  @P2 IMAD.WIDE R24, R15, 0x4, R24 ;  /* 0x000000040f182825 */ /* 0x001fca00078e0218 */
[----:B------:R-:W5:Y:S01]  /*0910*/  @P2 LDG.E R41, desc[UR6][R24.64] ;  /* 0x0000000618292981 */ /* 0x000f62000c1e1900 */
[----:B-1----:R-:W-:-:S06]  /*0920*/  @P0 IMAD.WIDE R22, R13, 0x4, R22 ;  /* 0x000000040d160825 */ /* 0x002fcc00078e0216 */
[----:B------:R-:W3:Y:S01]  /*0930*/  @P0 LDG.E R22, desc[UR6][R22.64] ;  /* 0x0000000616160981 */ /* 0x000ee2000c1e1900 */
[----:B----4-:R-:W-:Y:S02]  /*0940*/  @P4 LOP3.LUT R3, R44, R3, RZ, 0xfc, !PT ;  /* 0x000000032c034212 */ /* 0x010fe400078efcff */
[----:B------:R-:W-:-:S13]  /*0950*/  LOP3.LUT P6, RZ, R0, 0x80, RZ, 0xc0, !PT ;  /* 0x0000008000ff7812 */ /* 0x000fda00078cc0ff */
[----:B------:R-:W0:Y:S01]  /*0960*/  @P6 LDC.64 R44, c[0x0][0x388] ;  /* 0x0000e200ff2c6b82 */ /* 0x000e220000000a00 */
[----:B--2---:R-:W-:-:S04]  /*0970*/  @P3 LOP3.LUT R3, R2, R3, RZ, 0xfc, !PT ;  /* 0x0000000302033212 */ /* 0x004fc800078efcff */
[----:B-----5:R-:W-:-:S04]  /*0980*/  @P2 LOP3.LUT R3, R41, R3, RZ, 0xfc, !PT ;  /* 0x0000000329032212 */ /* 0x020fc800078efcff */
[----:B---3--:R-:W-:-:S04]  /*0990*/  @P1 LOP3.LUT R3, R43, R3, RZ, 0xfc, !PT ;  /* 0x000000032b031212 */ /* 0x008fc800078efcff */
[----:B------:R-:W-:Y:S02]  /*09a0*/  @P0 LOP3.LUT R3, R22, R3, RZ, 0xfc, !PT ;  /* 0x0000000316030212 */ /* 0x000fe400078efcff */
[----:B------:R-:W-:-:S04]  /*09b0*/  LOP3.LUT P0, RZ, R0, 0x80, RZ, 0xc0, !PT ;  /* 0x0000008000ff7812 */ /* 0x000fc8000780c0ff */
[----:B------:R-:W-:-:S13]  /*09c0*/  R2P PR, R0, 0x7e ;  /* 0x0000007e00007804 */ /* 0x000fda0000000000 */
[----:B------:R-:W1:Y:S01]  /*09d0*/  @P6 LDC.64 R24, c[0x0][0x388] ;  /* 0x0000e200ff186b82 */ /* 0x000e620000000a00 */
[----:B0-----:R-:W-:-:S06]  /*09e0*/  @P0 IMAD.WIDE R44, R19, 0x4, R44 ;  /* 0x00000004132c0825 */ /* 0x001fcc00078e022c */
[----:B------:R-:W2:Y:S01]  /*09f0*/  @P0 LDG.E R44, desc[UR6][R44.64] ;  /* 0x000000062c2c0981 */ /* 0x000ea2000c1e1900 */
[----:B------:R-:W0:Y:S01]  /*0a00*/  @P5 LDC.64 R22, c[0x0][0x388] ;  /* 0x0000e200ff165b82 */ /* 0x000e220000000a00 */
[----:B-1----:R-:W-:-:S05]  /*0a10*/  @P6 IMAD.WIDE R24, R12, 0x4, R24 ;  /* 0x000000040c186825 */ /* 0x002fca00078e0218 */
[----:B------:R1:W3:Y:S02]  /*0a20*/  @P6 LDG.E R2, desc[UR6][R24.64] ;  /* 0x0000000618026981 */ /* 0x0002e4000c1e1900 */
[----:B-1----:R-:W1:Y:S01]  /*0a30*/  @P4 LDC.64 R24, c[0x0][0x388] ;  /* 0x0000e200ff184b82 */ /* 0x002e620000000a00 */
[----:B0-----:R-:W-:Y:S01]  /*0a40*/  @P5 IMAD.WIDE R22, R10, 0x4, R22 ;  /* 0x000000040a165825 */ /* 0x001fe200078e0216 */
[----:B------:R-:W-:-:S03]  /*0a50*/  LOP3.LUT R0, R0, 0x1, RZ, 0xc0, !PT ;  /* 0x0000000100007812 */ /* 0x000fc600078ec0ff */
[----:B-1----:R-:W-:Y:S01]  /*0a60*/  @P4 IMAD.WIDE R24, R9, 0x4, R24 ;  /* 0x0000000409184825 */ /* 0x002fe200078e0218 */
[----:B--2---:R-:W-:Y:S02]  /*0a70*/  @P0 LOP3.LUT R3, R44, R3, RZ, 0xfc, !PT ;  /* 0x000000032c030212 */ /* 0x004fe400078efcff */
[----:B------:R-:W0:Y:S01]  /*0a80*/  @P3 LDC.64 R44, c[0x0][0x388] ;  /* 0x0000e200ff2c3b82 */ /* 0x000e220000000a00 */
[----:B------:R-:W-:Y:S02]  /*0a90*/  ISETP.NE.U32.AND P0, PT, R0, 0x1, PT ;  /* 0x000000010000780c */ /* 0x000fe40003f05070 */
[----:B------:R1:W2:Y:S05]  /*0aa0*/  @P4 LDG.E R0, desc[UR6][R24.64] ;  /* 0x0000000618004981 */ /* 0x0002aa000c1e1900 */
[----:B-1----:R-:W1:Y:S01]  /*0ab0*/  @P2 LDC.64 R24, c[0x0][0x388] ;  /* 0x0000e200ff182b82 */ /* 0x002e620000000a00 */
[----:B---3--:R-:W-:-:S02]  /*0ac0*/  @P6 LOP3.LUT R3, R2, R3, RZ, 0xfc, !PT ;  /* 0x0000000302036212 */ /* 0x008fc400078efcff */
[----:B------:R3:W4:Y:S05]  /*0ad0*/  @P5 LDG.E R2, desc[UR6][R22.64] ;  /* 0x0000000616025981 */ /* 0x00072a000c1e1900 */
[----:B---3--:R-:W3:Y:S01]  /*0ae0*/  @P1 LDC.64 R22, c[0x0][0x388] ;  /* 0x0000e200ff161b82 */ /* 0x008ee20000000a00 */
[----:B0-----:R-:W-:-:S04]  /*0af0*/  @P3 IMAD.WIDE R44, R8, 0x4, R44 ;  /* 0x00000004082c3825 */ /* 0x001fc800078e022c */
[----:B-1----:R-:W-:Y:S02]  /*0b00*/  @P2 IMAD.WIDE R24, R7, 0x4, R24 ;  /* 0x0000000407182825 */ /* 0x002fe400078e0218 */
[----:B------:R-:W5:Y:S04]  /*0b10*/  @P3 LDG.E R44, desc[UR6][R44.64] ;  /* 0x000000062c2c3981 */ /* 0x000f68000c1e1900 */
[----:B------:R-:W5:Y:S01]  /*0b20*/  @P2 LDG.E R41, desc[UR6][R24.64] ;  /* 0x0000000618292981 */ /* 0x000f62000c1e1900 */
[----:B---3--:R-:W-:-:S05]  /*0b30*/  @P1 IMAD.WIDE R22, R6, 0x4, R22 ;  /* 0x0000000406161825 */ /* 0x008fca00078e0216 */
[----:B------:R0:W3:Y:S02]  /*0b40*/  @P1 LDG.E R43, desc[UR6][R22.64] ;  /* 0x00000006162b1981 */ /* 0x0000e4000c1e1900 */
[----:B0-----:R-:W0:Y:S02]  /*0b50*/  @!P0 LDC.64 R22, c[0x0][0x388] ;  /* 0x0000e200ff168b82 */ /* 0x001e240000000a00 */
[----:B0-----:R-:W-:-:S06]  /*0b60*/  @!P0 IMAD.WIDE R22, R11, 0x4, R22 ;  /* 0x000000040b168825 */ /* 0x001fcc00078e0216 */
[----:B------:R-:W3:Y:S01]  /*0b70*/  @!P0 LDG.E R22, desc[UR6][R22.64] ;  /* 0x0000000616168981 */ /* 0x000ee2000c1e1900 */
[----:B------:R-:W-:Y:S01]  /*0b80*/  VIADD R42, R42, 0x1 ;  /* 0x000000012a2a7836 */ /* 0x000fe20000000000 */
[----:B----4-:R-:W-:-:S04]  /*0b90*/  @P5 LOP3.LUT R3, R2, R3, RZ, 0xfc, !PT ;  /* 0x0000000302035212 */ /* 0x010fc800078efcff */
[----:B--2---:R-:W-:-:S04]  /*0ba0*/  @P4 LOP3.LUT R3, R0, R3, RZ, 0xfc, !PT ;  /* 0x0000000300034212 */ /* 0x004fc800078efcff */
[----:B-----5:R-:W-:-:S04]  /*0bb0*/  @P3 LOP3.LUT R3, R44, R3, RZ, 0xfc, !PT ;  /* 0x000000032c033212 */ /* 0x020fc800078efcff */
[----:B------:R-:W-:Y:S02]  /*0bc0*/  @P2 LOP3.LUT R3, R41, R3, RZ, 0xfc, !PT ;  /* 0x0000000329032212 */ /* 0x000fe400078efcff */
[----:B------:R-:W-:Y:S02]  /*0bd0*/  MOV R41, UR8 ;  /* 0x0000000800297c02 */ /* 0x000fe40008000f00 */
[----:B---3--:R-:W-:Y:S02]  /*0be0*/  @P1 LOP3.LUT R3, R43, R3, RZ, 0xfc, !PT ;  /* 0x000000032b031212 */ /* 0x008fe400078efcff */
[----:B------:R-:W-:Y:S01]  /*0bf0*/  ISETP.GE.AND P1, PT, R42, R39, PT ;  /* 0x000000272a00720c */ /* 0x000fe20003f26270 */
[C---:B------:R-:W-:Y:S01]  /*0c00*/  IMAD R40, R41.reuse, 0x20, R40 ;  /* 0x0000002029287824 */ /* 0x040fe200078e0228 */
[C---:B------:R-:W-:Y:S01]  /*0c10*/  LEA R38, R41.reuse, R38, 0x5 ;  /* 0x0000002629267211 */ /* 0x040fe200078e28ff */
        /* <DEDUP_REMOVED lines=17> */
[----:B------:R-:W-:-:S02]  /*0d30*/  LEA R29, R41, R29, 0x5 ;  /* 0x0000001d291d7211 */ /* 0x000fc400078e28ff */
[C---:B------:R-:W-:Y:S02]  /*0d40*/  LEA R28, R41.reuse, R28, 0x5 ;  /* 0x0000001c291c7211 */ /* 0x040fe400078e28ff */
[C---:B------:R-:W-:Y:S02]  /*0d50*/  LEA R26, R41.reuse, R26, 0x5 ;  /* 0x0000001a291a7211 */ /* 0x040fe400078e28ff */
[C---:B------:R-:W-:Y:S02]  /*0d60*/  LEA R21, R41.reuse, R21, 0x5 ;  /* 0x0000001529157211 */ /* 0x040fe400078e28ff */
[C---:B------:R-:W-:Y:S02]  /*0d70*/  LEA R18, R41.reuse, R18, 0x5 ;  /* 0x0000001229127211 */ /* 0x040fe400078e28ff */
[C---:B------:R-:W-:Y:S02]  /*0d80*/  LEA R17, R41.reuse, R17, 0x5 ;  /* 0x0000001129117211 */ /* 0x040fe400078e28ff */
[----:B------:R-:W-:-:S02]  /*0d90*/  LEA R15, R41, R15, 0x5 ;  /* 0x0000000f290f7211 */ /* 0x000fc400078e28ff */
[C---:B------:R-:W-:Y:S02]  /*0da0*/  LEA R14, R41.reuse, R14, 0x5 ;  /* 0x0000000e290e7211 */ /* 0x040fe400078e28ff */
[C---:B------:R-:W-:Y:S02]  /*0db0*/  LEA R12, R41.reuse, R12, 0x5 ;  /* 0x0000000c290c7211 */ /* 0x040fe400078e28ff */
[----:B------:R-:W-:Y:S02]  /*0dc0*/  @!P0 LOP3.LUT R3, R22, R3, RZ, 0xfc, !PT ;  /* 0x0000000316038212 */ /* 0x000fe400078efcff */
[C---:B------:R-:W-:Y:S02]  /*0dd0*/  LEA R10, R41.reuse, R10, 0x5 ;  /* 0x0000000a290a7211 */ /* 0x040fe400078e28ff */
[C---:B------:R-:W-:Y:S02]  /*0de0*/  LEA R8, R41.reuse, R8, 0x5 ;  /* 0x0000000829087211 */ /* 0x040fe400078e28ff */
[----:B------:R-:W-:-:S02]  /*0df0*/  LEA R7, R41, R7, 0x5 ;  /* 0x0000000729077211 */ /* 0x000fc400078e28ff */
[----:B------:R-:W-:Y:S01]  /*0e00*/  LEA R6, R41, R6, 0x5 ;  /* 0x0000000629067211 */ /* 0x000fe200078e28ff */
[----:B------:R-:W-:Y:S06]  /*0e10*/  @!P1 BRA `(.L_x_1) ;  /* 0xfffffff400389947 */ /* 0x000fec000383ffff */
[----:B------:R-:W-:Y:S05]  /*0e20*/  BSYNC.RECONVERGENT B0 ;  /* 0x0000000000007941 */ /* 0x000fea0003800200 */
.L_x_0:
[----:B------:R-:W0:Y:S01]  /*0e30*/  S2R R0, SR_TID.Y ;  /* 0x0000000000007919 */ /* 0x000e220000002200 */
[----:B------:R-:W1:Y:S08]  /*0e40*/  S2UR UR4, SR_CTAID.Y ;  /* 0x00000000000479c3 */ /* 0x000e700000002600 */
[----:B------:R-:W2:Y:S08]  /*0e50*/  S2UR UR5, SR_CTAID.X ;  /* 0x00000000000579c3 */ /* 0x000eb00000002500 */
[----:B------:R-:W3:Y:S01]  /*0e60*/  LDC.64 R4, c[0x0][0x398] ;  /* 0x0000e600ff047b82 */ /* 0x000ee20000000a00 */
[----:B-1----:R-:W-:-:S06]  /*0e70*/  USHF.L.U32 UR4, UR4, 0xa, URZ ;  /* 0x0000000a04047899 */ /* 0x002fcc00080006ff */
[----:B0-----:R-:W-:-:S05]  /*0e80*/  LOP3.LUT R0, R0, UR4, RZ, 0xfc, !PT ;  /* 0x0000000400007c12 */ /* 0x001fca000f8efcff */
[----:B--2---:R-:W-:-:S04]  /*0e90*/  IMAD R7, R0, R41, UR5 ;  /* 0x0000000500077e24 */ /* 0x004fc8000f8e0229 */
[----:B---3--:R-:W-:-:S05]  /*0ea0*/  IMAD.WIDE R4, R7, 0x4, R4 ;  /* 0x0000000407047825 */ /* 0x008fca00078e0204 */
[----:B------:R-:W-:Y:S01]  /*0eb0*/  STG.E desc[UR6][R4.64], R3 ;  /* 0x0000000304007986 */ /* 0x000fe2000c101906 */
[----:B------:R-:W-:Y:S05]  /*0ec0*/  EXIT ;  /* 0x000000000000794d */ /* 0x000fea0003800000 */
.L_x_2:
[----:B------:R-:W-:-:S00]  /*0ed0*/  BRA `(.L_x_2) ;  /* 0xfffffffc00fc7947 */ /* 0x000fc0000383ffff */
[----:B------:R-:W-:-:S00]  /*0ee0*/  NOP ;  /* 0x0000000000007918 */ /* 0x000fc00000000000 */
        /* <DEDUP_REMOVED lines=9> */
.L_x_3:


//--------------------- .nv.shared.reserved.0     --------------------------
	.section	.nv.shared.reserved.0,"aw",@nobits
	.weak		__nv_reservedSMEM_offset_0_alias
	.size		__nv_reservedSMEM_offset_0_alias, 0, 64
	.other		__nv_reservedSMEM_offset_0_alias,@"STO_CUDA_RESERVED_SHARED STV_DEFAULT"
__nv_reservedSMEM_offset_0_alias:
	.zero		0
	.zero		64


//--------------------- .nv.constant0._Z15mulSqMtrxDevicePjS_iiS_ --------------------------
	.section	.nv.constant0._Z15mulSqMtrxDevicePjS_iiS_,"a",@progbits
	.sectionflags	@""
	.align	4
.nv.constant0._Z15mulSqMtrxDevicePjS_iiS_:
	.zero		928


//--------------------- SYMBOLS --------------------------

	.type		.nv.reservedSmem.offset0,@object
	.size		.nv.reservedSmem.offset0,0x4
